	.headerflags	@"EF_CUDA_TEXMODE_UNIFIED EF_CUDA_64BIT_ADDRESS EF_CUDA_ACCELERATORS EF_CUDA_SM90 EF_CUDA_VIRTUAL_SM(EF_CUDA_SM90)"
	.elftype	@"ET_EXEC"


//--------------------- .nv.info                  --------------------------
	.section	.nv.info,"",@"SHT_CUDA_INFO"
	.align	4


	//----- nvinfo : EIATTR_REGCOUNT
	.align		4
        /*0000*/ 	.byte	0x04, 0x2f
        /*0002*/ 	.short	(.L_3 - .L_2)
	.align		4
.L_2:
        /*0004*/ 	.word	index@(triton_poi_fused__native_batch_norm_legit_no_training_add_relu_10)
        /*0008*/ 	.word	0x00000014


	//----- nvinfo : EIATTR_MIN_STACK_SIZE
	.align		4
.L_3:
        /*000c*/ 	.byte	0x04, 0x12
        /*000e*/ 	.short	(.L_5 - .L_4)
	.align		4
.L_4:
        /*0010*/ 	.word	index@(triton_poi_fused__native_batch_norm_legit_no_training_add_relu_10)
        /*0014*/ 	.word	0x00000000


	//----- nvinfo : EIATTR_FRAME_SIZE
	.align		4
.L_5:
        /*0018*/ 	.byte	0x04, 0x11
        /*001a*/ 	.short	(.L_7 - .L_6)
	.align		4
.L_6:
        /*001c*/ 	.word	index@(triton_poi_fused__native_batch_norm_legit_no_training_add_relu_10)
        /*0020*/ 	.word	0x00000000


	//----- nvinfo : EIATTR_MIN_STACK_SIZE
	.align		4
.L_7:
        /*0024*/ 	.byte	0x04, 0x12
        /*0026*/ 	.short	(.L_9 - .L_8)
	.align		4
.L_8:
        /*0028*/ 	.word	index@(triton_poi_fused__native_batch_norm_legit_no_training_add_relu_10)
        /*002c*/ 	.word	0x00000000
.L_9:


//--------------------- .nv.info.triton_poi_fused__native_batch_norm_legit_no_training_add_relu_10 --------------------------
	.section	.nv.info.triton_poi_fused__native_batch_norm_legit_no_training_add_relu_10,"",@"SHT_CUDA_INFO"
	.sectionflags	@""
	.align	4


	//----- nvinfo : EIATTR_CUDA_API_VERSION
	.align		4
        /*0000*/ 	.byte	0x04, 0x37
        /*0002*/ 	.short	(.L_11 - .L_10)
.L_10:
        /*0004*/ 	.word	0x0000007c


	//----- nvinfo : EIATTR_KPARAM_INFO
	.align		4
.L_11:
        /*0008*/ 	.byte	0x04, 0x17
        /*000a*/ 	.short	(.L_13 - .L_12)
.L_12:
        /*000c*/ 	.word	0x00000000
        /*0010*/ 	.short	0x0007
        /*0012*/ 	.short	0x0038
        /*0014*/ 	.byte	0x00, 0xf0, 0x11, 0x00


	//----- nvinfo : EIATTR_KPARAM_INFO
	.align		4
.L_13:
        /*0018*/ 	.byte	0x04, 0x17
        /*001a*/ 	.short	(.L_15 - .L_14)
.L_14:
        /*001c*/ 	.word	0x00000000
        /*0020*/ 	.short	0x0006
        /*0022*/ 	.short	0x0030
        /*0024*/ 	.byte	0x00, 0xf4, 0x21, 0x00


	//----- nvinfo : EIATTR_KPARAM_INFO
	.align		4
.L_15:
        /*0028*/ 	.byte	0x04, 0x17
        /*002a*/ 	.short	(.L_17 - .L_16)
.L_16:
        /*002c*/ 	.word	0x00000000
        /*0030*/ 	.short	0x0005
        /*0032*/ 	.short	0x0028
        /*0034*/ 	.byte	0x00, 0xf4, 0x21, 0x00


	//----- nvinfo : EIATTR_KPARAM_INFO
	.align		4
.L_17:
        /*0038*/ 	.byte	0x04, 0x17
        /*003a*/ 	.short	(.L_19 - .L_18)
.L_18:
        /*003c*/ 	.word	0x00000000
        /*0040*/ 	.short	0x0004
        /*0042*/ 	.short	0x0020
        /*0044*/ 	.byte	0x00, 0xf4, 0x21, 0x00


	//----- nvinfo : EIATTR_KPARAM_INFO
	.align		4
.L_19:
        /*0048*/ 	.byte	0x04, 0x17
        /*004a*/ 	.short	(.L_21 - .L_20)
.L_20:
        /*004c*/ 	.word	0x00000000
        /*0050*/ 	.short	0x0003
        /*0052*/ 	.short	0x0018
        /*0054*/ 	.byte	0x00, 0xf4, 0x21, 0x00


	//----- nvinfo : EIATTR_KPARAM_INFO
	.align		4
.L_21:
        /*0058*/ 	.byte	0x04, 0x17
        /*005a*/ 	.short	(.L_23 - .L_22)
.L_22:
        /*005c*/ 	.word	0x00000000
        /*0060*/ 	.short	0x0002
        /*0062*/ 	.short	0x0010
        /*0064*/ 	.byte	0x00, 0xf4, 0x21, 0x00


	//----- nvinfo : EIATTR_KPARAM_INFO
	.align		4
.L_23:
        /*0068*/ 	.byte	0x04, 0x17
        /*006a*/ 	.short	(.L_25 - .L_24)
.L_24:
        /*006c*/ 	.word	0x00000000
        /*0070*/ 	.short	0x0001
        /*0072*/ 	.short	0x0008
        /*0074*/ 	.byte	0x00, 0xf4, 0x21, 0x00


	//----- nvinfo : EIATTR_KPARAM_INFO
	.align		4
.L_25:
        /*0078*/ 	.byte	0x04, 0x17
        /*007a*/ 	.short	(.L_27 - .L_26)
.L_26:
        /*007c*/ 	.word	0x00000000
        /*0080*/ 	.short	0x0000
        /*0082*/ 	.short	0x0000
        /*0084*/ 	.byte	0x00, 0xf4, 0x21, 0x00


	//----- nvinfo : EIATTR_SPARSE_MMA_MASK
	.align		4
.L_27:
        /*0088*/ 	.byte	0x03, 0x50
        /*008a*/ 	.short	0x0000


	//----- nvinfo : EIATTR_MAXREG_COUNT
	.align		4
        /*008c*/ 	.byte	0x03, 0x1b
        /*008e*/ 	.short	0x00ff


	//----- nvinfo : EIATTR_EXIT_INSTR_OFFSETS
	.align		4
        /*0090*/ 	.byte	0x04, 0x1c
        /*0092*/ 	.short	(.L_29 - .L_28)


	//   ....[0]....
.L_28:
        /*0094*/ 	.word	0x00000420


	//----- nvinfo : EIATTR_REQNTID
	.align		4
.L_29:
        /*0098*/ 	.byte	0x04, 0x10
        /*009a*/ 	.short	(.L_31 - .L_30)
.L_30:
        /*009c*/ 	.word	0x00000100
        /*00a0*/ 	.word	0x00000001
        /*00a4*/ 	.word	0x00000001


	//----- nvinfo : EIATTR_CBANK_PARAM_SIZE
	.align		4
.L_31:
        /*00a8*/ 	.byte	0x03, 0x19
        /*00aa*/ 	.short	0x003c


	//----- nvinfo : EIATTR_PARAM_CBANK
	.align		4
        /*00ac*/ 	.byte	0x04, 0x0a
        /*00ae*/ 	.short	(.L_33 - .L_32)
	.align		4
.L_32:
        /*00b0*/ 	.word	index@(.nv.constant0.triton_poi_fused__native_batch_norm_legit_no_training_add_relu_10)
        /*00b4*/ 	.short	0x0210
        /*00b6*/ 	.short	0x003c


	//----- nvinfo : EIATTR_SW_WAR
	.align		4
.L_33:
        /*00b8*/ 	.byte	0x04, 0x36
        /*00ba*/ 	.short	(.L_35 - .L_34)
.L_34:
        /*00bc*/ 	.word	0x00000008
.L_35:


//--------------------- .nv.callgraph             --------------------------
	.section	.nv.callgraph,"",@"SHT_CUDA_CALLGRAPH"
	.align	4
	.sectionentsize	8
	.align		4
        /*0000*/ 	.word	0x00000000
	.align		4
        /*0004*/ 	.word	0xffffffff
	.align		4
        /*0008*/ 	.word	0x00000000
	.align		4
        /*000c*/ 	.word	0xfffffffe
	.align		4
        /*0010*/ 	.word	0x00000000
	.align		4
        /*0014*/ 	.word	0xfffffffd
	.align		4
        /*0018*/ 	.word	0x00000000
	.align		4
        /*001c*/ 	.word	0xfffffffc


//--------------------- .nv.constant4             --------------------------
	.section	.nv.constant4,"a",@progbits
	.align	8
	.align		8
.nv.constant4:
        /*0000*/ 	.dword	_$_str
	.align		8
        /*0008*/ 	.dword	_$_str_$_2


//--------------------- .text.triton_poi_fused__native_batch_norm_legit_no_training_add_relu_10 --------------------------
	.section	.text.triton_poi_fused__native_batch_norm_legit_no_training_add_relu_10,"ax",@progbits
	.align	128
        .global         triton_poi_fused__native_batch_norm_legit_no_training_add_relu_10
        .type           triton_poi_fused__native_batch_norm_legit_no_training_add_relu_10,@function
        .size           triton_poi_fused__native_batch_norm_legit_no_training_add_relu_10,(.L_x_1 - triton_poi_fused__native_batch_norm_legit_no_training_add_relu_10)
        .other          triton_poi_fused__native_batch_norm_legit_no_training_add_relu_10,@"STO_CUDA_ENTRY STV_DEFAULT"
triton_poi_fused__native_batch_norm_legit_no_training_add_relu_10:
.text.triton_poi_fused__native_batch_norm_legit_no_training_add_relu_10:
[----:B------:R-:W-:Y:S01]  /*0000*/  LDC R1, c[0x0][0x28] ;  /* 0x00000a00ff017b82 */ /* 0x000fe20000000800 */
[----:B------:R-:W1:Y:S07]  /*0010*/  S2R R0, SR_TID.X ;  /* 0x0000000000007919 */ /* 0x000e6e0000002100 */
[----:B------:R-:W2:Y:S01]  /*0020*/  LDC.64 R2, c[0x0][0x220] ;  /* 0x00008800ff027b82 */ /* 0x000ea20000000a00 */
[----:B------:R-:W-:Y:S01]  /*0030*/  ULDC.64 UR4, c[0x0][0x208] ;  /* 0x0000820000047ab9 */ /* 0x000fe20000000a00 */
[----:B------:R-:W3:Y:S06]  /*0040*/  S2R R7, SR_CTAID.X ;  /* 0x0000000000077919 */ /* 0x000eec0000002500 */
[----:B------:R-:W4:Y:S08]  /*0050*/  LDC.64 R8, c[0x0][0x228] ;  /* 0x00008a00ff087b82 */ /* 0x000f300000000a00 */
[----:B------:R-:W5:Y:S08]  /*0060*/  LDC.64 R10, c[0x0][0x230] ;  /* 0x00008c00ff0a7b82 */ /* 0x000f700000000a00 */
[----:B------:R-:W4:Y:S01]  /*0070*/  LDC.64 R12, c[0x0][0x238] ;  /* 0x00008e00ff0c7b82 */ /* 0x000f220000000a00 */
[----:B-1----:R-:W-:-:S02]  /*0080*/  SHF.L.U32 R0, R0, 0x1, RZ ;  /* 0x0000000100007819 */ /* 0x002fc400000006ff */
[----:B---3--:R-:W-:Y:S02]  /*0090*/  SHF.R.S32.HI R5, RZ, 0x16, R7 ;  /* 0x00000016ff057819 */ /* 0x008fe40000011407 */
[----:B------:R-:W-:Y:S02]  /*00a0*/  LOP3.LUT R0, R0, 0x1fe, RZ, 0xc0, !PT ;  /* 0x000001fe00007812 */ /* 0x000fe400078ec0ff */
[----:B------:R-:W-:Y:S02]  /*00b0*/  SGXT R5, R5, 0x1 ;  /* 0x000000010505781a */ /* 0x000fe40000000200 */
[----:B------:R-:W-:Y:S02]  /*00c0*/  LEA R0, R7, R0, 0x9 ;  /* 0x0000000007007211 */ /* 0x000fe400078e48ff */
[----:B------:R-:W1:Y:S02]  /*00d0*/  LDC.64 R6, c[0x0][0x218] ;  /* 0x00008600ff067b82 */ /* 0x000e640000000a00 */
[----:B------:R-:W-:-:S04]  /*00e0*/  LEA.HI R5, R5, R0, RZ, 0x6 ;  /* 0x0000000005057211 */ /* 0x000fc800078f30ff */
[----:B------:R-:W-:-:S04]  /*00f0*/  LOP3.LUT R5, R5, 0xffffffc0, RZ, 0xc0, !PT ;  /* 0xffffffc005057812 */ /* 0x000fc800078ec0ff */
[----:B------:R-:W-:Y:S02]  /*0100*/  IADD3 R15, R0, -R5, RZ ;  /* 0x80000005000f7210 */ /* 0x000fe40007ffe0ff */
[----:B------:R-:W3:Y:S03]  /*0110*/  LDC.64 R4, c[0x0][0x210] ;  /* 0x00008400ff047b82 */ /* 0x000ee60000000a00 */
[----:B--2---:R-:W-:-:S06]  /*0120*/  IMAD.WIDE R2, R15, 0x4, R2 ;  /* 0x000000040f027825 */ /* 0x004fcc00078e0202 */
[----:B------:R-:W2:Y:S01]  /*0130*/  LDG.E.EL.64 R2, desc[UR4][R2.64] ;  /* 0x0000000402027981 */ /* 0x000ea2000c2e1b00 */
[----:B-1----:R-:W-:-:S04]  /*0140*/  IMAD.WIDE R6, R15, 0x4, R6 ;  /* 0x000000040f067825 */ /* 0x002fc800078e0206 */
[C---:B----4-:R-:W-:Y:S02]  /*0150*/  IMAD.WIDE R8, R15.reuse, 0x4, R8 ;  /* 0x000000040f087825 */ /* 0x050fe400078e0208 */
[----:B------:R-:W4:Y:S02]  /*0160*/  LDG.E.EL.64 R6, desc[UR4][R6.64] ;  /* 0x0000000406067981 */ /* 0x000f24000c2e1b00 */
[----:B-----5:R-:W-:Y:S02]  /*0170*/  IMAD.WIDE R10, R15, 0x4, R10 ;  /* 0x000000040f0a7825 */ /* 0x020fe400078e020a */
[----:B------:R-:W5:Y:S02]  /*0180*/  LDG.E.EL.64 R8, desc[UR4][R8.64] ;  /* 0x0000000408087981 */ /* 0x000f64000c2e1b00 */
[C---:B---3--:R-:W-:Y:S02]  /*0190*/  IMAD.WIDE R4, R0.reuse, 0x4, R4 ;  /* 0x0000000400047825 */ /* 0x048fe400078e0204 */
[----:B------:R-:W5:Y:S04]  /*01a0*/  LDG.E.EL.64 R10, desc[UR4][R10.64] ;  /* 0x000000040a0a7981 */ /* 0x000f68000c2e1b00 */
[----:B------:R-:W4:Y:S01]  /*01b0*/  LDG.E.64 R4, desc[UR4][R4.64] ;  /* 0x0000000404047981 */ /* 0x000f22000c1e1b00 */
[----:B0-----:R-:W-:-:S06]  /*01c0*/  IMAD.WIDE R12, R0, 0x4, R12 ;  /* 0x00000004000c7825 */ /* 0x001fcc00078e020c */
[----:B------:R-:W3:Y:S01]  /*01d0*/  LDG.E.64 R12, desc[UR4][R12.64] ;  /* 0x000000040c0c7981 */ /* 0x000ee2000c1e1b00 */
[----:B------:R-:W-:Y:S01]  /*01e0*/  HFMA2.MMA R16, -RZ, RZ, 1.625, 0 ;  /* 0x3e800000ff107435 */ /* 0x000fe200000001ff */
[----:B--2---:R-:W-:Y:S01]  /*01f0*/  FADD R2, R2, 9.9999997473787516356e-06 ;  /* 0x3727c5ac02027421 */ /* 0x004fe20000000000 */
[----:B------:R-:W-:-:S03]  /*0200*/  FADD R3, R3, 9.9999997473787516356e-06 ;  /* 0x3727c5ac03037421 */ /* 0x000fc60000000000 */
[----:B------:R-:W0:Y:S08]  /*0210*/  MUFU.SQRT R14, R2 ;  /* 0x00000002000e7308 */ /* 0x000e300000002000 */
[----:B------:R1:W2:Y:S01]  /*0220*/  MUFU.SQRT R15, R3 ;  /* 0x00000003000f7308 */ /* 0x0002a20000002000 */
[C---:B0-----:R-:W-:Y:S02]  /*0230*/  FSETP.GT.AND P0, PT, R14.reuse, 8.50705917302346158658e+37, PT ;  /* 0x7e8000000e00780b */ /* 0x041fe40003f04000 */
[----:B------:R-:W-:Y:S01]  /*0240*/  FSETP.GEU.AND P2, PT, R14, 1.175494350822287508e-38, PT ;  /* 0x008000000e00780b */ /* 0x000fe20003f4e000 */
[----:B-1----:R-:W0:Y:S01]  /*0250*/  LDC.64 R2, c[0x0][0x240] ;  /* 0x00009000ff027b82 */ /* 0x002e220000000a00 */
[----:B--2---:R-:W-:-:S02]  /*0260*/  FSETP.GT.AND P1, PT, R15, 8.50705917302346158658e+37, PT ;  /* 0x7e8000000f00780b */ /* 0x004fc40003f24000 */
[----:B------:R-:W-:-:S07]  /*0270*/  FSETP.GEU.AND P3, PT, R15, 1.175494350822287508e-38, PT ;  /* 0x008000000f00780b */ /* 0x000fce0003f6e000 */
[----:B------:R-:W-:-:S04]  /*0280*/  @P0 FMUL R14, R14, 0.25 ;  /* 0x3e8000000e0e0820 */ /* 0x000fc80000400000 */
[----:B------:R-:W-:Y:S01]  /*0290*/  @!P2 FMUL R14, R14, 16777216 ;  /* 0x4b8000000e0ea820 */ /* 0x000fe20000400000 */
[----:B------:R-:W-:-:S04]  /*02a0*/  @P1 FMUL R15, R15, 0.25 ;  /* 0x3e8000000f0f1820 */ /* 0x000fc80000400000 */
[----:B------:R-:W-:Y:S01]  /*02b0*/  @!P3 FMUL R15, R15, 16777216 ;  /* 0x4b8000000f0fb820 */ /* 0x000fe20000400000 */
[----:B------:R-:W1:Y:S01]  /*02c0*/  MUFU.RCP R14, R14 ;  /* 0x0000000e000e7308 */ /* 0x000e620000001000 */
[----:B------:R-:W-:-:S07]  /*02d0*/  FSEL R17, R16, 1, P0 ;  /* 0x3f80000010117808 */ /* 0x000fce0000000000 */
[----:B------:R-:W2:Y:S01]  /*02e0*/  MUFU.RCP R15, R15 ;  /* 0x0000000f000f7308 */ /* 0x000ea20000001000 */
[----:B------:R-:W-:Y:S01]  /*02f0*/  FSEL R16, R16, 1, P1 ;  /* 0x3f80000010107808 */ /* 0x000fe20000800000 */
[----:B------:R-:W-:Y:S01]  /*0300*/  @!P2 FMUL R17, R17, 16777216 ;  /* 0x4b8000001111a820 */ /* 0x000fe20000400000 */
[----:B----4-:R-:W-:-:S03]  /*0310*/  FADD R4, R4, -R6 ;  /* 0x8000000604047221 */ /* 0x010fc60000000000 */
[----:B------:R-:W-:Y:S01]  /*0320*/  @!P3 FMUL R16, R16, 16777216 ;  /* 0x4b8000001010b820 */ /* 0x000fe20000400000 */
[----:B-1----:R-:W-:Y:S01]  /*0330*/  FMUL R17, R14, R17 ;  /* 0x000000110e117220 */ /* 0x002fe20000400000 */
[----:B------:R-:W-:-:S03]  /*0340*/  FADD R5, R5, -R7 ;  /* 0x8000000705057221 */ /* 0x000fc60000000000 */
[----:B------:R-:W-:Y:S01]  /*0350*/  FMUL R17, R4, R17 ;  /* 0x0000001104117220 */ /* 0x000fe20000400000 */
[----:B--2---:R-:W-:-:S03]  /*0360*/  FMUL R16, R15, R16 ;  /* 0x000000100f107220 */ /* 0x004fc60000400000 */
[----:B-----5:R-:W-:Y:S01]  /*0370*/  FFMA R17, R8, R17, R10 ;  /* 0x0000001108117223 */ /* 0x020fe2000000000a */
[----:B------:R-:W-:-:S04]  /*0380*/  FMUL R16, R5, R16 ;  /* 0x0000001005107220 */ /* 0x000fc80000400000 */
[----:B------:R-:W-:Y:S01]  /*0390*/  FFMA R16, R9, R16, R11 ;  /* 0x0000001009107223 */ /* 0x000fe2000000000b */
[----:B---3--:R-:W-:Y:S01]  /*03a0*/  FSETP.GEU.AND P0, PT, R17, -R12, PT ;  /* 0x8000000c1100720b */ /* 0x008fe20003f0e000 */
[----:B------:R-:W-:Y:S02]  /*03b0*/  FADD R12, R12, R17 ;  /* 0x000000110c0c7221 */ /* 0x000fe40000000000 */
[----:B------:R-:W-:Y:S01]  /*03c0*/  FADD R4, R13, R16 ;  /* 0x000000100d047221 */ /* 0x000fe20000000000 */
[----:B------:R-:W-:Y:S01]  /*03d0*/  FSETP.GEU.AND P1, PT, R16, -R13, PT ;  /* 0x8000000d1000720b */ /* 0x000fe20003f2e000 */
[----:B0-----:R-:W-:Y:S01]  /*03e0*/  IMAD.WIDE R2, R0, 0x4, R2 ;  /* 0x0000000400027825 */ /* 0x001fe200078e0202 */
[----:B------:R-:W-:Y:S02]  /*03f0*/  FSEL R12, R12, RZ, P0 ;  /* 0x000000ff0c0c7208 */ /* 0x000fe40000000000 */
[----:B------:R-:W-:-:S05]  /*0400*/  FSEL R13, R4, RZ, P1 ;  /* 0x000000ff040d7208 */ /* 0x000fca0000800000 */
[----:B------:R-:W-:Y:S01]  /*0410*/  STG.E.64 desc[UR4][R2.64], R12 ;  /* 0x0000000c02007986 */ /* 0x000fe2000c101b04 */
[----:B------:R-:W-:Y:S05]  /*0420*/  EXIT ;  /* 0x000000000000794d */ /* 0x000fea0003800000 */
.L_x_0:
[----:B------:R-:W-:-:S00]  /*0430*/  BRA `(.L_x_0) ;  /* 0xfffffffc00fc7947 */ /* 0x000fc0000383ffff */
[----:B------:R-:W-:-:S00]  /*0440*/  NOP ;  /* 0x0000000000007918 */ /* 0x000fc00000000000 */
        /* <DEDUP_REMOVED lines=11> */
.L_x_1:


//--------------------- .nv.global.init           --------------------------
	.section	.nv.global.init,"aw",@progbits
.nv.global.init:
	.type		_$_str,@object
	.size		_$_str,(_$_str_$_2 - _$_str)
_$_str:
        /*0000*/ 	.byte	0x5f, 0x5f, 0x43, 0x55, 0x44, 0x41, 0x5f, 0x46, 0x54, 0x5a, 0x00
	.type		_$_str_$_2,@object
	.size		_$_str_$_2,(.L_1 - _$_str_$_2)
_$_str_$_2:
        /*000b*/ 	.byte	0x5f, 0x5f, 0x43, 0x55, 0x44, 0x41, 0x5f, 0x50, 0x52, 0x45, 0x43, 0x5f, 0x53, 0x51, 0x52, 0x54
        /*001b*/ 	.byte	0x00
.L_1:


//--------------------- .nv.constant0.triton_poi_fused__native_batch_norm_legit_no_training_add_relu_10 --------------------------
	.section	.nv.constant0.triton_poi_fused__native_batch_norm_legit_no_training_add_relu_10,"a",@progbits
	.sectionflags	@""
	.align	4
.nv.constant0.triton_poi_fused__native_batch_norm_legit_no_training_add_relu_10:
	.zero		588
